//
// Generated by NVIDIA NVVM Compiler
//
// Compiler Build ID: CL-36424714
// Cuda compilation tools, release 13.0, V13.0.88
// Based on NVVM 20.0.0
//

.version 9.0
.target sm_100
.address_size 64

	// .globl	_Z4initjP17curandStateXORWOWi
.global .align 4 .b8 precalc_xorwow_matrix[102400];
.global .align 4 .b8 precalc_xorwow_offset_matrix[102400];
.global .align 4 .b8 mrg32k3aM1[2304];
.global .align 4 .b8 mrg32k3aM2[2304];
.global .align 4 .b8 mrg32k3aM1SubSeq[2016];
.global .align 4 .b8 mrg32k3aM2SubSeq[2016];
.global .align 4 .b8 mrg32k3aM1Seq[2304];
.global .align 4 .b8 mrg32k3aM2Seq[2304];
.const .align 8 .b8 __cr_lgamma_table[72];

.visible .entry _Z4initjP17curandStateXORWOWi(
	.param .u32 _Z4initjP17curandStateXORWOWi_param_0,
	.param .u64 .ptr .align 1 _Z4initjP17curandStateXORWOWi_param_1,
	.param .u32 _Z4initjP17curandStateXORWOWi_param_2
)
{
	.reg .pred 	%p<25>;
	.reg .b32 	%r<410>;
	.reg .b64 	%rd<18>;

	ld.param.u32 	%r183, [_Z4initjP17curandStateXORWOWi_param_0];
	ld.param.u64 	%rd8, [_Z4initjP17curandStateXORWOWi_param_1];
	ld.param.u32 	%r184, [_Z4initjP17curandStateXORWOWi_param_2];
	mov.u32 	%r185, %tid.x;
	mov.u32 	%r186, %ntid.x;
	mov.u32 	%r187, %ctaid.x;
	mad.lo.s32 	%r1, %r186, %r187, %r185;
	setp.ge.s32 	%p1, %r1, %r184;
	@%p1 bra 	$L__BB0_44;
	cvta.to.global.u64 	%rd9, %rd8;
	cvt.s64.s32 	%rd17, %r1;
	mul.wide.s32 	%rd10, %r1, 48;
	add.s64 	%rd2, %rd9, %rd10;
	xor.b32  	%r188, %r183, -1429050551;
	mul.lo.s32 	%r189, %r188, 1099087573;
	add.s32 	%r190, %r189, -638133224;
	add.s32 	%r191, %r189, 123456789;
	st.global.v2.u32 	[%rd2], {%r190, %r191};
	xor.b32  	%r192, %r189, 362436069;
	mov.b32 	%r193, -123459836;
	st.global.v2.u32 	[%rd2+8], {%r192, %r193};
	add.s32 	%r194, %r189, 5783321;
	mov.b32 	%r195, -589760388;
	st.global.v2.u32 	[%rd2+16], {%r195, %r194};
	setp.eq.s32 	%p2, %r1, 0;
	@%p2 bra 	$L__BB0_43;
	mov.b32 	%r316, 0;
	mov.u64 	%rd12, precalc_xorwow_matrix;
$L__BB0_3:
	and.b64  	%rd4, %rd17, 3;
	setp.eq.s64 	%p3, %rd4, 0;
	@%p3 bra 	$L__BB0_42;
	mul.wide.u32 	%rd11, %r316, 3200;
	add.s64 	%rd5, %rd12, %rd11;
	cvt.u32.u64 	%r3, %rd4;
	mov.b32 	%r317, 0;
$L__BB0_5:
	mov.b32 	%r330, 0;
	mov.u32 	%r331, %r330;
	mov.u32 	%r332, %r330;
	mov.u32 	%r333, %r330;
	mov.u32 	%r334, %r330;
	mov.u32 	%r323, %r330;
$L__BB0_6:
	mul.wide.u32 	%rd13, %r323, 4;
	add.s64 	%rd14, %rd2, %rd13;
	ld.global.u32 	%r11, [%rd14+4];
	shl.b32 	%r12, %r323, 5;
	mov.b32 	%r329, 0;
$L__BB0_7:
	.pragma "nounroll";
	shr.u32 	%r200, %r11, %r329;
	and.b32  	%r201, %r200, 1;
	setp.eq.b32 	%p4, %r201, 1;
	not.pred 	%p5, %p4;
	add.s32 	%r202, %r12, %r329;
	mul.lo.s32 	%r203, %r202, 5;
	mul.wide.u32 	%rd15, %r203, 4;
	add.s64 	%rd6, %rd5, %rd15;
	@%p5 bra 	$L__BB0_9;
	ld.global.u32 	%r204, [%rd6];
	xor.b32  	%r334, %r334, %r204;
	ld.global.u32 	%r205, [%rd6+4];
	xor.b32  	%r333, %r333, %r205;
	ld.global.u32 	%r206, [%rd6+8];
	xor.b32  	%r332, %r332, %r206;
	ld.global.u32 	%r207, [%rd6+12];
	xor.b32  	%r331, %r331, %r207;
	ld.global.u32 	%r208, [%rd6+16];
	xor.b32  	%r330, %r330, %r208;
$L__BB0_9:
	and.b32  	%r210, %r200, 2;
	setp.eq.s32 	%p6, %r210, 0;
	@%p6 bra 	$L__BB0_11;
	ld.global.u32 	%r211, [%rd6+20];
	xor.b32  	%r334, %r334, %r211;
	ld.global.u32 	%r212, [%rd6+24];
	xor.b32  	%r333, %r333, %r212;
	ld.global.u32 	%r213, [%rd6+28];
	xor.b32  	%r332, %r332, %r213;
	ld.global.u32 	%r214, [%rd6+32];
	xor.b32  	%r331, %r331, %r214;
	ld.global.u32 	%r215, [%rd6+36];
	xor.b32  	%r330, %r330, %r215;
$L__BB0_11:
	and.b32  	%r217, %r200, 4;
	setp.eq.s32 	%p7, %r217, 0;
	@%p7 bra 	$L__BB0_13;
	ld.global.u32 	%r218, [%rd6+40];
	xor.b32  	%r334, %r334, %r218;
	ld.global.u32 	%r219, [%rd6+44];
	xor.b32  	%r333, %r333, %r219;
	ld.global.u32 	%r220, [%rd6+48];
	xor.b32  	%r332, %r332, %r220;
	ld.global.u32 	%r221, [%rd6+52];
	xor.b32  	%r331, %r331, %r221;
	ld.global.u32 	%r222, [%rd6+56];
	xor.b32  	%r330, %r330, %r222;
$L__BB0_13:
	and.b32  	%r224, %r200, 8;
	setp.eq.s32 	%p8, %r224, 0;
	@%p8 bra 	$L__BB0_15;
	ld.global.u32 	%r225, [%rd6+60];
	xor.b32  	%r334, %r334, %r225;
	ld.global.u32 	%r226, [%rd6+64];
	xor.b32  	%r333, %r333, %r226;
	ld.global.u32 	%r227, [%rd6+68];
	xor.b32  	%r332, %r332, %r227;
	ld.global.u32 	%r228, [%rd6+72];
	xor.b32  	%r331, %r331, %r228;
	ld.global.u32 	%r229, [%rd6+76];
	xor.b32  	%r330, %r330, %r229;
$L__BB0_15:
	and.b32  	%r231, %r200, 16;
	setp.eq.s32 	%p9, %r231, 0;
	@%p9 bra 	$L__BB0_17;
	ld.global.u32 	%r232, [%rd6+80];
	xor.b32  	%r334, %r334, %r232;
	ld.global.u32 	%r233, [%rd6+84];
	xor.b32  	%r333, %r333, %r233;
	ld.global.u32 	%r234, [%rd6+88];
	xor.b32  	%r332, %r332, %r234;
	ld.global.u32 	%r235, [%rd6+92];
	xor.b32  	%r331, %r331, %r235;
	ld.global.u32 	%r236, [%rd6+96];
	xor.b32  	%r330, %r330, %r236;
$L__BB0_17:
	and.b32  	%r238, %r200, 32;
	setp.eq.s32 	%p10, %r238, 0;
	@%p10 bra 	$L__BB0_19;
	ld.global.u32 	%r239, [%rd6+100];
	xor.b32  	%r334, %r334, %r239;
	ld.global.u32 	%r240, [%rd6+104];
	xor.b32  	%r333, %r333, %r240;
	ld.global.u32 	%r241, [%rd6+108];
	xor.b32  	%r332, %r332, %r241;
	ld.global.u32 	%r242, [%rd6+112];
	xor.b32  	%r331, %r331, %r242;
	ld.global.u32 	%r243, [%rd6+116];
	xor.b32  	%r330, %r330, %r243;
$L__BB0_19:
	and.b32  	%r245, %r200, 64;
	setp.eq.s32 	%p11, %r245, 0;
	@%p11 bra 	$L__BB0_21;
	ld.global.u32 	%r246, [%rd6+120];
	xor.b32  	%r334, %r334, %r246;
	ld.global.u32 	%r247, [%rd6+124];
	xor.b32  	%r333, %r333, %r247;
	ld.global.u32 	%r248, [%rd6+128];
	xor.b32  	%r332, %r332, %r248;
	ld.global.u32 	%r249, [%rd6+132];
	xor.b32  	%r331, %r331, %r249;
	ld.global.u32 	%r250, [%rd6+136];
	xor.b32  	%r330, %r330, %r250;
$L__BB0_21:
	and.b32  	%r252, %r200, 128;
	setp.eq.s32 	%p12, %r252, 0;
	@%p12 bra 	$L__BB0_23;
	ld.global.u32 	%r253, [%rd6+140];
	xor.b32  	%r334, %r334, %r253;
	ld.global.u32 	%r254, [%rd6+144];
	xor.b32  	%r333, %r333, %r254;
	ld.global.u32 	%r255, [%rd6+148];
	xor.b32  	%r332, %r332, %r255;
	ld.global.u32 	%r256, [%rd6+152];
	xor.b32  	%r331, %r331, %r256;
	ld.global.u32 	%r257, [%rd6+156];
	xor.b32  	%r330, %r330, %r257;
$L__BB0_23:
	and.b32  	%r259, %r200, 256;
	setp.eq.s32 	%p13, %r259, 0;
	@%p13 bra 	$L__BB0_25;
	ld.global.u32 	%r260, [%rd6+160];
	xor.b32  	%r334, %r334, %r260;
	ld.global.u32 	%r261, [%rd6+164];
	xor.b32  	%r333, %r333, %r261;
	ld.global.u32 	%r262, [%rd6+168];
	xor.b32  	%r332, %r332, %r262;
	ld.global.u32 	%r263, [%rd6+172];
	xor.b32  	%r331, %r331, %r263;
	ld.global.u32 	%r264, [%rd6+176];
	xor.b32  	%r330, %r330, %r264;
$L__BB0_25:
	and.b32  	%r266, %r200, 512;
	setp.eq.s32 	%p14, %r266, 0;
	@%p14 bra 	$L__BB0_27;
	ld.global.u32 	%r267, [%rd6+180];
	xor.b32  	%r334, %r334, %r267;
	ld.global.u32 	%r268, [%rd6+184];
	xor.b32  	%r333, %r333, %r268;
	ld.global.u32 	%r269, [%rd6+188];
	xor.b32  	%r332, %r332, %r269;
	ld.global.u32 	%r270, [%rd6+192];
	xor.b32  	%r331, %r331, %r270;
	ld.global.u32 	%r271, [%rd6+196];
	xor.b32  	%r330, %r330, %r271;
$L__BB0_27:
	and.b32  	%r273, %r200, 1024;
	setp.eq.s32 	%p15, %r273, 0;
	@%p15 bra 	$L__BB0_29;
	ld.global.u32 	%r274, [%rd6+200];
	xor.b32  	%r334, %r334, %r274;
	ld.global.u32 	%r275, [%rd6+204];
	xor.b32  	%r333, %r333, %r275;
	ld.global.u32 	%r276, [%rd6+208];
	xor.b32  	%r332, %r332, %r276;
	ld.global.u32 	%r277, [%rd6+212];
	xor.b32  	%r331, %r331, %r277;
	ld.global.u32 	%r278, [%rd6+216];
	xor.b32  	%r330, %r330, %r278;
$L__BB0_29:
	and.b32  	%r280, %r200, 2048;
	setp.eq.s32 	%p16, %r280, 0;
	@%p16 bra 	$L__BB0_31;
	ld.global.u32 	%r281, [%rd6+220];
	xor.b32  	%r334, %r334, %r281;
	ld.global.u32 	%r282, [%rd6+224];
	xor.b32  	%r333, %r333, %r282;
	ld.global.u32 	%r283, [%rd6+228];
	xor.b32  	%r332, %r332, %r283;
	ld.global.u32 	%r284, [%rd6+232];
	xor.b32  	%r331, %r331, %r284;
	ld.global.u32 	%r285, [%rd6+236];
	xor.b32  	%r330, %r330, %r285;
$L__BB0_31:
	and.b32  	%r287, %r200, 4096;
	setp.eq.s32 	%p17, %r287, 0;
	@%p17 bra 	$L__BB0_33;
	ld.global.u32 	%r288, [%rd6+240];
	xor.b32  	%r334, %r334, %r288;
	ld.global.u32 	%r289, [%rd6+244];
	xor.b32  	%r333, %r333, %r289;
	ld.global.u32 	%r290, [%rd6+248];
	xor.b32  	%r332, %r332, %r290;
	ld.global.u32 	%r291, [%rd6+252];
	xor.b32  	%r331, %r331, %r291;
	ld.global.u32 	%r292, [%rd6+256];
	xor.b32  	%r330, %r330, %r292;
$L__BB0_33:
	and.b32  	%r294, %r200, 8192;
	setp.eq.s32 	%p18, %r294, 0;
	@%p18 bra 	$L__BB0_35;
	ld.global.u32 	%r295, [%rd6+260];
	xor.b32  	%r334, %r334, %r295;
	ld.global.u32 	%r296, [%rd6+264];
	xor.b32  	%r333, %r333, %r296;
	ld.global.u32 	%r297, [%rd6+268];
	xor.b32  	%r332, %r332, %r297;
	ld.global.u32 	%r298, [%rd6+272];
	xor.b32  	%r331, %r331, %r298;
	ld.global.u32 	%r299, [%rd6+276];
	xor.b32  	%r330, %r330, %r299;
$L__BB0_35:
	and.b32  	%r301, %r200, 16384;
	setp.eq.s32 	%p19, %r301, 0;
	@%p19 bra 	$L__BB0_37;
	ld.global.u32 	%r302, [%rd6+280];
	xor.b32  	%r334, %r334, %r302;
	ld.global.u32 	%r303, [%rd6+284];
	xor.b32  	%r333, %r333, %r303;
	ld.global.u32 	%r304, [%rd6+288];
	xor.b32  	%r332, %r332, %r304;
	ld.global.u32 	%r305, [%rd6+292];
	xor.b32  	%r331, %r331, %r305;
	ld.global.u32 	%r306, [%rd6+296];
	xor.b32  	%r330, %r330, %r306;
$L__BB0_37:
	and.b32  	%r308, %r200, 32768;
	setp.eq.s32 	%p20, %r308, 0;
	@%p20 bra 	$L__BB0_39;
	ld.global.u32 	%r309, [%rd6+300];
	xor.b32  	%r334, %r334, %r309;
	ld.global.u32 	%r310, [%rd6+304];
	xor.b32  	%r333, %r333, %r310;
	ld.global.u32 	%r311, [%rd6+308];
	xor.b32  	%r332, %r332, %r311;
	ld.global.u32 	%r312, [%rd6+312];
	xor.b32  	%r331, %r331, %r312;
	ld.global.u32 	%r313, [%rd6+316];
	xor.b32  	%r330, %r330, %r313;
$L__BB0_39:
	add.s32 	%r329, %r329, 16;
	setp.ne.s32 	%p21, %r329, 32;
	@%p21 bra 	$L__BB0_7;
	mad.lo.s32 	%r314, %r323, -31, %r12;
	add.s32 	%r323, %r314, 1;
	setp.ne.s32 	%p22, %r323, 5;
	@%p22 bra 	$L__BB0_6;
	st.global.u32 	[%rd2+4], %r334;
	st.global.u32 	[%rd2+8], %r333;
	st.global.u32 	[%rd2+12], %r332;
	st.global.u32 	[%rd2+16], %r331;
	st.global.u32 	[%rd2+20], %r330;
	add.s32 	%r317, %r317, 1;
	setp.lt.u32 	%p23, %r317, %r3;
	@%p23 bra 	$L__BB0_5;
$L__BB0_42:
	shr.u64 	%rd7, %rd17, 2;
	add.s32 	%r316, %r316, 1;
	setp.gt.u64 	%p24, %rd17, 3;
	mov.u64 	%rd17, %rd7;
	@%p24 bra 	$L__BB0_3;
$L__BB0_43:
	mov.b32 	%r315, 0;
	st.global.v2.u32 	[%rd2+24], {%r315, %r315};
	st.global.u32 	[%rd2+32], %r315;
	mov.b64 	%rd16, 0;
	st.global.u64 	[%rd2+40], %rd16;
$L__BB0_44:
	ret;

}
	// .globl	_Z7randomsP17curandStateXORWOWPfi
.visible .entry _Z7randomsP17curandStateXORWOWPfi(
	.param .u64 .ptr .align 1 _Z7randomsP17curandStateXORWOWPfi_param_0,
	.param .u64 .ptr .align 1 _Z7randomsP17curandStateXORWOWPfi_param_1,
	.param .u32 _Z7randomsP17curandStateXORWOWPfi_param_2
)
{
	.reg .pred 	%p<2>;
	.reg .b32 	%r<21>;
	.reg .b32 	%f<3>;
	.reg .b64 	%rd<9>;

	ld.param.u64 	%rd1, [_Z7randomsP17curandStateXORWOWPfi_param_0];
	ld.param.u64 	%rd2, [_Z7randomsP17curandStateXORWOWPfi_param_1];
	ld.param.u32 	%r2, [_Z7randomsP17curandStateXORWOWPfi_param_2];
	mov.u32 	%r3, %tid.x;
	mov.u32 	%r4, %ntid.x;
	mov.u32 	%r5, %ctaid.x;
	mad.lo.s32 	%r1, %r4, %r5, %r3;
	setp.ge.s32 	%p1, %r1, %r2;
	@%p1 bra 	$L__BB1_2;
	cvta.to.global.u64 	%rd3, %rd1;
	cvta.to.global.u64 	%rd4, %rd2;
	mul.wide.s32 	%rd5, %r1, 48;
	add.s64 	%rd6, %rd3, %rd5;
	ld.global.v2.u32 	{%r6, %r7}, [%rd6];
	shr.u32 	%r8, %r7, 2;
	xor.b32  	%r9, %r8, %r7;
	ld.global.v2.u32 	{%r10, %r11}, [%rd6+8];
	ld.global.v2.u32 	{%r12, %r13}, [%rd6+16];
	st.global.v2.u32 	[%rd6+8], {%r11, %r12};
	shl.b32 	%r14, %r13, 4;
	shl.b32 	%r15, %r9, 1;
	xor.b32  	%r16, %r15, %r14;
	xor.b32  	%r17, %r16, %r9;
	xor.b32  	%r18, %r17, %r13;
	st.global.v2.u32 	[%rd6+16], {%r13, %r18};
	add.s32 	%r19, %r6, 362437;
	st.global.v2.u32 	[%rd6], {%r19, %r10};
	add.s32 	%r20, %r18, %r19;
	cvt.rn.f32.u32 	%f1, %r20;
	fma.rn.f32 	%f2, %f1, 0f2F800000, 0f2F000000;
	mul.wide.s32 	%rd7, %r1, 4;
	add.s64 	%rd8, %rd4, %rd7;
	st.global.f32 	[%rd8], %f2;
$L__BB1_2:
	ret;

}
	// .globl	_Z7calc_piPfS_i
.visible .entry _Z7calc_piPfS_i(
	.param .u64 .ptr .align 1 _Z7calc_piPfS_i_param_0,
	.param .u64 .ptr .align 1 _Z7calc_piPfS_i_param_1,
	.param .u32 _Z7calc_piPfS_i_param_2
)
{
	.reg .pred 	%p<2>;
	.reg .b32 	%r<6>;
	.reg .b32 	%f<7>;
	.reg .b64 	%rd<7>;

	ld.param.u64 	%rd1, [_Z7calc_piPfS_i_param_0];
	ld.param.u64 	%rd2, [_Z7calc_piPfS_i_param_1];
	ld.param.u32 	%r2, [_Z7calc_piPfS_i_param_2];
	mov.u32 	%r3, %tid.x;
	mov.u32 	%r4, %ntid.x;
	mov.u32 	%r5, %ctaid.x;
	mad.lo.s32 	%r1, %r4, %r5, %r3;
	setp.ge.s32 	%p1, %r1, %r2;
	@%p1 bra 	$L__BB2_2;
	cvta.to.global.u64 	%rd3, %rd1;
	cvta.to.global.u64 	%rd4, %rd2;
	mul.wide.s32 	%rd5, %r1, 4;
	add.s64 	%rd6, %rd3, %rd5;
	ld.global.f32 	%f1, [%rd6];
	mul.f32 	%f2, %f1, %f1;
	mov.f32 	%f3, 0f3F800000;
	sub.f32 	%f4, %f3, %f2;
	sqrt.rn.f32 	%f5, %f4;
	atom.global.add.f32 	%f6, [%rd4], %f5;
$L__BB2_2:
	ret;

}


// ===== COMPILED SASS (sm_100) =====

	.target	sm_100

	.elftype	@"ET_EXEC"


//--------------------- .note.nv.tkinfo           --------------------------
	.section	.note.nv.tkinfo,"",@"SHT_NOTE"
	.sectionflags	@"SHF_NOTE_NV_TKINFO"
	.tkinfo
        /*0018*/ 	.word	0x00000002
        /*0030*/ 	.string	""
        /*0030*/ 	.string	"ptxas"
        /*0030*/ 	.string	"Cuda compilation tools, release 13.0, V13.0.88"
        /*0030*/ 	.string	"Build cuda_13.0.r13.0/compiler.36424714_0"
        /*0030*/ 	.string	"-arch sm_100 -m 64 "



//--------------------- .note.nv.cuinfo           --------------------------
	.section	.note.nv.cuinfo,"",@"SHT_NOTE"
	.sectionflags	@"SHF_NOTE_NV_CUINFO"
        /*0018*/ 	.short	0x0002
        /*001a*/ 	.short	0x0064
        /*001c*/ 	.short	0x0082
	.zero		2


//--------------------- .nv.info                  --------------------------
	.section	.nv.info,"",@"SHT_CUDA_INFO"
	.align	4


	//----- nvinfo : EIATTR_REGCOUNT
	.align		4
        /*0000*/ 	.byte	0x04, 0x2f
        /*0002*/ 	.short	(.L_10 - .L_9)
	.align		4
.L_9:
        /*0004*/ 	.word	index@(_Z4initjP17curandStateXORWOWi)
        /*0008*/ 	.word	0x0000001f


	//----- nvinfo : EIATTR_FRAME_SIZE
	.align		4
.L_10:
        /*000c*/ 	.byte	0x04, 0x11
        /*000e*/ 	.short	(.L_12 - .L_11)
	.align		4
.L_11:
        /*0010*/ 	.word	index@(_Z4initjP17curandStateXORWOWi)
        /*0014*/ 	.word	0x00000000


	//----- nvinfo : EIATTR_REGCOUNT
	.align		4
.L_12:
        /*0018*/ 	.byte	0x04, 0x2f
        /*001a*/ 	.short	(.L_14 - .L_13)
	.align		4
.L_13:
        /*001c*/ 	.word	index@(_Z7randomsP17curandStateXORWOWPfi)
        /*0020*/ 	.word	0x00000016


	//----- nvinfo : EIATTR_FRAME_SIZE
	.align		4
.L_14:
        /*0024*/ 	.byte	0x04, 0x11
        /*0026*/ 	.short	(.L_16 - .L_15)
	.align		4
.L_15:
        /*0028*/ 	.word	index@(_Z7randomsP17curandStateXORWOWPfi)
        /*002c*/ 	.word	0x00000000


	//----- nvinfo : EIATTR_REGCOUNT
	.align		4
.L_16:
        /*0030*/ 	.byte	0x04, 0x2f
        /*0032*/ 	.short	(.L_18 - .L_17)
	.align		4
.L_17:
        /*0034*/ 	.word	index@(_Z7calc_piPfS_i)
        /*0038*/ 	.word	0x0000000a


	//----- nvinfo : EIATTR_FRAME_SIZE
	.align		4
.L_18:
        /*003c*/ 	.byte	0x04, 0x11
        /*003e*/ 	.short	(.L_20 - .L_19)
	.align		4
.L_19:
        /*0040*/ 	.word	index@($__internal_0_$__cuda_sm20_sqrt_rn_f32_slowpath)
        /*0044*/ 	.word	0x00000000


	//----- nvinfo : EIATTR_FRAME_SIZE
	.align		4
.L_20:
        /*0048*/ 	.byte	0x04, 0x11
        /*004a*/ 	.short	(.L_22 - .L_21)
	.align		4
.L_21:
        /*004c*/ 	.word	index@(_Z7calc_piPfS_i)
        /*0050*/ 	.word	0x00000000


	//----- nvinfo : EIATTR_MIN_STACK_SIZE
	.align		4
.L_22:
        /*0054*/ 	.byte	0x04, 0x12
        /*0056*/ 	.short	(.L_24 - .L_23)
	.align		4
.L_23:
        /*0058*/ 	.word	index@(_Z7calc_piPfS_i)
        /*005c*/ 	.word	0x00000000


	//----- nvinfo : EIATTR_MIN_STACK_SIZE
	.align		4
.L_24:
        /*0060*/ 	.byte	0x04, 0x12
        /*0062*/ 	.short	(.L_26 - .L_25)
	.align		4
.L_25:
        /*0064*/ 	.word	index@(_Z7randomsP17curandStateXORWOWPfi)
        /*0068*/ 	.word	0x00000000


	//----- nvinfo : EIATTR_MIN_STACK_SIZE
	.align		4
.L_26:
        /*006c*/ 	.byte	0x04, 0x12
        /*006e*/ 	.short	(.L_28 - .L_27)
	.align		4
.L_27:
        /*0070*/ 	.word	index@(_Z4initjP17curandStateXORWOWi)
        /*0074*/ 	.word	0x00000000
.L_28:


//--------------------- .nv.compat                --------------------------
	.section	.nv.compat,"",@"SHT_CUDA_COMPAT_INFO"
	.align	4
        /*0000*/ 	.byte	0x02, 0x09, 0x00, 0x00, 0x02, 0x02, 0x01, 0x00, 0x02, 0x05, 0x05, 0x00, 0x03, 0x07, 0x01, 0x01
        /*0010*/ 	.byte	0x02, 0x03, 0x00, 0x00, 0x02, 0x06, 0x01, 0x00, 0x04, 0x0b, 0x08, 0x00, 0x01, 0x00, 0x00, 0x00
        /*0020*/ 	.byte	0x00, 0x00, 0x00, 0x00


//--------------------- .nv.info._Z7calc_piPfS_i  --------------------------
	.section	.nv.info._Z7calc_piPfS_i,"",@"SHT_CUDA_INFO"
	.sectionflags	@""
	.align	4


	//----- nvinfo : EIATTR_CUDA_API_VERSION
	.align		4
        /*0000*/ 	.byte	0x04, 0x37
        /*0002*/ 	.short	(.L_30 - .L_29)
.L_29:
        /*0004*/ 	.word	0x00000082


	//----- nvinfo : EIATTR_KPARAM_INFO
	.align		4
.L_30:
        /*0008*/ 	.byte	0x04, 0x17
        /*000a*/ 	.short	(.L_32 - .L_31)
.L_31:
        /*000c*/ 	.word	0x00000000
        /*0010*/ 	.short	0x0002
        /*0012*/ 	.short	0x0010
        /*0014*/ 	.byte	0x00, 0xf0, 0x11, 0x00


	//----- nvinfo : EIATTR_KPARAM_INFO
	.align		4
.L_32:
        /*0018*/ 	.byte	0x04, 0x17
        /*001a*/ 	.short	(.L_34 - .L_33)
.L_33:
        /*001c*/ 	.word	0x00000000
        /*0020*/ 	.short	0x0001
        /*0022*/ 	.short	0x0008
        /*0024*/ 	.byte	0x00, 0xf5, 0x21, 0x00


	//----- nvinfo : EIATTR_KPARAM_INFO
	.align		4
.L_34:
        /*0028*/ 	.byte	0x04, 0x17
        /*002a*/ 	.short	(.L_36 - .L_35)
.L_35:
        /*002c*/ 	.word	0x00000000
        /*0030*/ 	.short	0x0000
        /*0032*/ 	.short	0x0000
        /*0034*/ 	.byte	0x00, 0xf5, 0x21, 0x00


	//----- nvinfo : EIATTR_SPARSE_MMA_MASK
	.align		4
.L_36:
        /*0038*/ 	.byte	0x03, 0x50
        /*003a*/ 	.short	0x0000


	//----- nvinfo : EIATTR_MAXREG_COUNT
	.align		4
        /*003c*/ 	.byte	0x03, 0x1b
        /*003e*/ 	.short	0x00ff


	//----- nvinfo : EIATTR_MERCURY_ISA_VERSION
	.align		4
        /*0040*/ 	.byte	0x03, 0x5f
        /*0042*/ 	.short	0x0101


	//----- nvinfo : EIATTR_VRC_CTA_INIT_COUNT
	.align		4
        /*0044*/ 	.byte	0x02, 0x4a
	.zero		1
	.zero		1


	//----- nvinfo : EIATTR_EXIT_INSTR_OFFSETS
	.align		4
        /*0048*/ 	.byte	0x04, 0x1c
        /*004a*/ 	.short	(.L_38 - .L_37)


	//   ....[0]....
.L_37:
        /*004c*/ 	.word	0x00000070


	//   ....[1]....
        /*0050*/ 	.word	0x000001c0


	//----- nvinfo : EIATTR_CRS_STACK_SIZE
	.align		4
.L_38:
        /*0054*/ 	.byte	0x04, 0x1e
        /*0056*/ 	.short	(.L_40 - .L_39)
.L_39:
        /*0058*/ 	.word	0x00000000


	//----- nvinfo : EIATTR_CBANK_PARAM_SIZE
	.align		4
.L_40:
        /*005c*/ 	.byte	0x03, 0x19
        /*005e*/ 	.short	0x0014


	//----- nvinfo : EIATTR_PARAM_CBANK
	.align		4
        /*0060*/ 	.byte	0x04, 0x0a
        /*0062*/ 	.short	(.L_42 - .L_41)
	.align		4
.L_41:
        /*0064*/ 	.word	index@(.nv.constant0._Z7calc_piPfS_i)
        /*0068*/ 	.short	0x0380
        /*006a*/ 	.short	0x0014


	//----- nvinfo : EIATTR_SW_WAR
	.align		4
.L_42:
        /*006c*/ 	.byte	0x04, 0x36
        /*006e*/ 	.short	(.L_44 - .L_43)
.L_43:
        /*0070*/ 	.word	0x00000008
.L_44:


//--------------------- .nv.info._Z7randomsP17curandStateXORWOWPfi --------------------------
	.section	.nv.info._Z7randomsP17curandStateXORWOWPfi,"",@"SHT_CUDA_INFO"
	.sectionflags	@""
	.align	4


	//----- nvinfo : EIATTR_CUDA_API_VERSION
	.align		4
        /*0000*/ 	.byte	0x04, 0x37
        /*0002*/ 	.short	(.L_46 - .L_45)
.L_45:
        /*0004*/ 	.word	0x00000082


	//----- nvinfo : EIATTR_KPARAM_INFO
	.align		4
.L_46:
        /*0008*/ 	.byte	0x04, 0x17
        /*000a*/ 	.short	(.L_48 - .L_47)
.L_47:
        /*000c*/ 	.word	0x00000000
        /*0010*/ 	.short	0x0002
        /*0012*/ 	.short	0x0010
        /*0014*/ 	.byte	0x00, 0xf0, 0x11, 0x00


	//----- nvinfo : EIATTR_KPARAM_INFO
	.align		4
.L_48:
        /*0018*/ 	.byte	0x04, 0x17
        /*001a*/ 	.short	(.L_50 - .L_49)
.L_49:
        /*001c*/ 	.word	0x00000000
        /*0020*/ 	.short	0x0001
        /*0022*/ 	.short	0x0008
        /*0024*/ 	.byte	0x00, 0xf5, 0x21, 0x00


	//----- nvinfo : EIATTR_KPARAM_INFO
	.align		4
.L_50:
        /*0028*/ 	.byte	0x04, 0x17
        /*002a*/ 	.short	(.L_52 - .L_51)
.L_51:
        /*002c*/ 	.word	0x00000000
        /*0030*/ 	.short	0x0000
        /*0032*/ 	.short	0x0000
        /*0034*/ 	.byte	0x00, 0xf5, 0x21, 0x00


	//----- nvinfo : EIATTR_SPARSE_MMA_MASK
	.align		4
.L_52:
        /*0038*/ 	.byte	0x03, 0x50
        /*003a*/ 	.short	0x0000


	//----- nvinfo : EIATTR_MAXREG_COUNT
	.align		4
        /*003c*/ 	.byte	0x03, 0x1b
        /*003e*/ 	.short	0x00ff


	//----- nvinfo : EIATTR_MERCURY_ISA_VERSION
	.align		4
        /*0040*/ 	.byte	0x03, 0x5f
        /*0042*/ 	.short	0x0101


	//----- nvinfo : EIATTR_VRC_CTA_INIT_COUNT
	.align		4
        /*0044*/ 	.byte	0x02, 0x4a
	.zero		1
	.zero		1


	//----- nvinfo : EIATTR_EXIT_INSTR_OFFSETS
	.align		4
        /*0048*/ 	.byte	0x04, 0x1c
        /*004a*/ 	.short	(.L_54 - .L_53)


	//   ....[0]....
.L_53:
        /*004c*/ 	.word	0x00000070


	//   ....[1]....
        /*0050*/ 	.word	0x00000230


	//----- nvinfo : EIATTR_CBANK_PARAM_SIZE
	.align		4
.L_54:
        /*0054*/ 	.byte	0x03, 0x19
        /*0056*/ 	.short	0x0014


	//----- nvinfo : EIATTR_PARAM_CBANK
	.align		4
        /*0058*/ 	.byte	0x04, 0x0a
        /*005a*/ 	.short	(.L_56 - .L_55)
	.align		4
.L_55:
        /*005c*/ 	.word	index@(.nv.constant0._Z7randomsP17curandStateXORWOWPfi)
        /*0060*/ 	.short	0x0380
        /*0062*/ 	.short	0x0014


	//----- nvinfo : EIATTR_SW_WAR
	.align		4
.L_56:
        /*0064*/ 	.byte	0x04, 0x36
        /*0066*/ 	.short	(.L_58 - .L_57)
.L_57:
        /*0068*/ 	.word	0x00000008
.L_58:


//--------------------- .nv.info._Z4initjP17curandStateXORWOWi --------------------------
	.section	.nv.info._Z4initjP17curandStateXORWOWi,"",@"SHT_CUDA_INFO"
	.sectionflags	@""
	.align	4


	//----- nvinfo : EIATTR_CUDA_API_VERSION
	.align		4
        /*0000*/ 	.byte	0x04, 0x37
        /*0002*/ 	.short	(.L_60 - .L_59)
.L_59:
        /*0004*/ 	.word	0x00000082


	//----- nvinfo : EIATTR_KPARAM_INFO
	.align		4
.L_60:
        /*0008*/ 	.byte	0x04, 0x17
        /*000a*/ 	.short	(.L_62 - .L_61)
.L_61:
        /*000c*/ 	.word	0x00000000
        /*0010*/ 	.short	0x0002
        /*0012*/ 	.short	0x0010
        /*0014*/ 	.byte	0x00, 0xf0, 0x11, 0x00


	//----- nvinfo : EIATTR_KPARAM_INFO
	.align		4
.L_62:
        /*0018*/ 	.byte	0x04, 0x17
        /*001a*/ 	.short	(.L_64 - .L_63)
.L_63:
        /*001c*/ 	.word	0x00000000
        /*0020*/ 	.short	0x0001
        /*0022*/ 	.short	0x0008
        /*0024*/ 	.byte	0x00, 0xf5, 0x21, 0x00


	//----- nvinfo : EIATTR_KPARAM_INFO
	.align		4
.L_64:
        /*0028*/ 	.byte	0x04, 0x17
        /*002a*/ 	.short	(.L_66 - .L_65)
.L_65:
        /*002c*/ 	.word	0x00000000
        /*0030*/ 	.short	0x0000
        /*0032*/ 	.short	0x0000
        /*0034*/ 	.byte	0x00, 0xf0, 0x11, 0x00


	//----- nvinfo : EIATTR_SPARSE_MMA_MASK
	.align		4
.L_66:
        /*0038*/ 	.byte	0x03, 0x50
        /*003a*/ 	.short	0x0000


	//----- nvinfo : EIATTR_MAXREG_COUNT
	.align		4
        /*003c*/ 	.byte	0x03, 0x1b
        /*003e*/ 	.short	0x00ff


	//----- nvinfo : EIATTR_MERCURY_ISA_VERSION
	.align		4
        /*0040*/ 	.byte	0x03, 0x5f
        /*0042*/ 	.short	0x0101


	//----- nvinfo : EIATTR_VRC_CTA_INIT_COUNT
	.align		4
        /*0044*/ 	.byte	0x02, 0x4a
	.zero		1
	.zero		1


	//----- nvinfo : EIATTR_EXIT_INSTR_OFFSETS
	.align		4
        /*0048*/ 	.byte	0x04, 0x1c
        /*004a*/ 	.short	(.L_68 - .L_67)


	//   ....[0]....
.L_67:
        /*004c*/ 	.word	0x00000070


	//   ....[1]....
        /*0050*/ 	.word	0x00000ee0


	//----- nvinfo : EIATTR_CRS_STACK_SIZE
	.align		4
.L_68:
        /*0054*/ 	.byte	0x04, 0x1e
        /*0056*/ 	.short	(.L_70 - .L_69)
.L_69:
        /*0058*/ 	.word	0x00000000


	//----- nvinfo : EIATTR_CBANK_PARAM_SIZE
	.align		4
.L_70:
        /*005c*/ 	.byte	0x03, 0x19
        /*005e*/ 	.short	0x0014


	//----- nvinfo : EIATTR_PARAM_CBANK
	.align		4
        /*0060*/ 	.byte	0x04, 0x0a
        /*0062*/ 	.short	(.L_72 - .L_71)
	.align		4
.L_71:
        /*0064*/ 	.word	index@(.nv.constant0._Z4initjP17curandStateXORWOWi)
        /*0068*/ 	.short	0x0380
        /*006a*/ 	.short	0x0014


	//----- nvinfo : EIATTR_SW_WAR
	.align		4
.L_72:
        /*006c*/ 	.byte	0x04, 0x36
        /*006e*/ 	.short	(.L_74 - .L_73)
.L_73:
        /*0070*/ 	.word	0x00000008
.L_74:


//--------------------- .nv.callgraph             --------------------------
	.section	.nv.callgraph,"",@"SHT_CUDA_CALLGRAPH"
	.align	4
	.sectionentsize	8
	.align		4
        /*0000*/ 	.word	0x00000000
	.align		4
        /*0004*/ 	.word	0xffffffff
	.align		4
        /*0008*/ 	.word	0x00000000
	.align		4
        /*000c*/ 	.word	0xfffffffe
	.align		4
        /*0010*/ 	.word	0x00000000
	.align		4
        /*0014*/ 	.word	0xfffffffd
	.align		4
        /*0018*/ 	.word	0x00000000
	.align		4
        /*001c*/ 	.word	0xfffffffc


//--------------------- .nv.constant4             --------------------------
	.section	.nv.constant4,"a",@progbits
	.align	8
	.align		8
.nv.constant4:
        /*0000*/ 	.dword	precalc_xorwow_matrix
	.align		8
        /*0008*/ 	.dword	precalc_xorwow_offset_matrix
	.align		8
        /*0010*/ 	.dword	mrg32k3aM1
	.align		8
        /*0018*/ 	.dword	mrg32k3aM2
	.align		8
        /*0020*/ 	.dword	mrg32k3aM1SubSeq
	.align		8
        /*0028*/ 	.dword	mrg32k3aM2SubSeq
	.align		8
        /*0030*/ 	.dword	mrg32k3aM1Seq
	.align		8
        /*0038*/ 	.dword	mrg32k3aM2Seq


//--------------------- .nv.constant3             --------------------------
	.section	.nv.constant3,"a",@progbits
	.align	8
.nv.constant3:
	.type		__cr_lgamma_table,@object
	.size		__cr_lgamma_table,(.L_8 - __cr_lgamma_table)
__cr_lgamma_table:
        /*0000*/ 	.byte	0x00, 0x00, 0x00, 0x00, 0x00, 0x00, 0x00, 0x00, 0x00, 0x00, 0x00, 0x00, 0x00, 0x00, 0x00, 0x00
        /*0010*/ 	.byte	0xef, 0x39, 0xfa, 0xfe, 0x42, 0x2e, 0xe6, 0x3f, 0x02, 0x20, 0x2a, 0xfa, 0x0b, 0xab, 0xfc, 0x3f
        /*0020*/ 	.byte	0xf9, 0x2c, 0x92, 0x7c, 0xa7, 0x6c, 0x09, 0x40, 0xc9, 0x79, 0x44, 0x3c, 0x64, 0x26, 0x13, 0x40
        /*0030*/ 	.byte	0xca, 0x01, 0xcf, 0x3a, 0x27, 0x51, 0x1a, 0x40, 0x30, 0xcc, 0x2d, 0xf3, 0xe1, 0x0c, 0x21, 0x40
        /*0040*/ 	.byte	0x0d, 0xb7, 0xfc, 0x82, 0x8e, 0x35, 0x25, 0x40
.L_8:


//--------------------- .text._Z7calc_piPfS_i     --------------------------
	.section	.text._Z7calc_piPfS_i,"ax",@progbits
	.align	128
        .global         _Z7calc_piPfS_i
        .type           _Z7calc_piPfS_i,@function
        .size           _Z7calc_piPfS_i,(.L_x_15 - _Z7calc_piPfS_i)
        .other          _Z7calc_piPfS_i,@"STO_CUDA_ENTRY STV_DEFAULT"
_Z7calc_piPfS_i:
.text._Z7calc_piPfS_i:
[----:B------:R-:W-:Y:S01]  /*0000*/  LDC R1, c[0x0][0x37c] ;  /* 0x0000df00ff017b82 */ /* 0x000fe20000000800 */
[----:B------:R-:W0:Y:S01]  /*0010*/  S2R R5, SR_TID.X ;  /* 0x0000000000057919 */ /* 0x000e220000002100 */
[----:B------:R-:W0:Y:S01]  /*0020*/  LDCU UR4, c[0x0][0x360] ;  /* 0x00006c00ff0477ac */ /* 0x000e220008000800 */
[----:B------:R-:W0:Y:S01]  /*0030*/  S2R R0, SR_CTAID.X ;  /* 0x0000000000007919 */ /* 0x000e220000002500 */
[----:B------:R-:W1:Y:S01]  /*0040*/  LDCU UR5, c[0x0][0x390] ;  /* 0x00007200ff0577ac */ /* 0x000e620008000800 */
[----:B0-----:R-:W-:-:S05]  /*0050*/  IMAD R5, R0, UR4, R5 ;  /* 0x0000000400057c24 */ /* 0x001fca000f8e0205 */
[----:B-1----:R-:W-:-:S13]  /*0060*/  ISETP.GE.AND P0, PT, R5, UR5, PT ;  /* 0x0000000505007c0c */ /* 0x002fda000bf06270 */
[----:B------:R-:W-:Y:S05]  /*0070*/  @P0 EXIT ;  /* 0x000000000000094d */ /* 0x000fea0003800000 */
[----:B------:R-:W0:Y:S01]  /*0080*/  LDC.64 R2, c[0x0][0x380] ;  /* 0x0000e000ff027b82 */ /* 0x000e220000000a00 */
[----:B------:R-:W1:Y:S01]  /*0090*/  LDCU.64 UR4, c[0x0][0x358] ;  /* 0x00006b00ff0477ac */ /* 0x000e620008000a00 */
[----:B0-----:R-:W-:-:S06]  /*00a0*/  IMAD.WIDE R2, R5, 0x4, R2 ;  /* 0x0000000405027825 */ /* 0x001fcc00078e0202 */
[----:B-1----:R-:W2:Y:S01]  /*00b0*/  LDG.E R2, desc[UR4][R2.64] ;  /* 0x0000000402027981 */ /* 0x002ea2000c1e1900 */
[----:B------:R-:W-:Y:S01]  /*00c0*/  BSSY.RECONVERGENT B0, `(.L_x_0) ;  /* 0x000000d000007945 */ /* 0x000fe20003800200 */
[----:B--2---:R-:W-:-:S04]  /*00d0*/  FFMA R0, -R2, R2, 1 ;  /* 0x3f80000002007423 */ /* 0x004fc80000000102 */
[----:B------:R0:W1:Y:S01]  /*00e0*/  MUFU.RSQ R5, R0 ;  /* 0x0000000000057308 */ /* 0x0000620000001400 */
[----:B------:R-:W-:-:S04]  /*00f0*/  IADD3 R4, PT, PT, R0, -0xd000000, RZ ;  /* 0xf300000000047810 */ /* 0x000fc80007ffe0ff */
[----:B------:R-:W-:-:S13]  /*0100*/  ISETP.GT.U32.AND P0, PT, R4, 0x727fffff, PT ;  /* 0x727fffff0400780c */ /* 0x000fda0003f04070 */
[----:B01----:R-:W-:Y:S05]  /*0110*/  @!P0 BRA `(.L_x_1) ;  /* 0x00000000000c8947 */ /* 0x003fea0003800000 */
[----:B------:R-:W-:-:S07]  /*0120*/  MOV R7, 0x140 ;  /* 0x0000014000077802 */ /* 0x000fce0000000f00 */
[----:B------:R-:W-:Y:S05]  /*0130*/  CALL.REL.NOINC `($__internal_0_$__cuda_sm20_sqrt_rn_f32_slowpath) ;  /* 0x0000000000247944 */ /* 0x000fea0003c00000 */
[----:B------:R-:W-:Y:S05]  /*0140*/  BRA `(.L_x_2) ;  /* 0x0000000000107947 */ /* 0x000fea0003800000 */
.L_x_1:
[----:B------:R-:W-:Y:S01]  /*0150*/  FMUL.FTZ R3, R0, R5 ;  /* 0x0000000500037220 */ /* 0x000fe20000410000 */
[----:B------:R-:W-:-:S03]  /*0160*/  FMUL.FTZ R5, R5, 0.5 ;  /* 0x3f00000005057820 */ /* 0x000fc60000410000 */
[----:B------:R-:W-:-:S04]  /*0170*/  FFMA R0, -R3, R3, R0 ;  /* 0x0000000303007223 */ /* 0x000fc80000000100 */
[----:B------:R-:W-:-:S07]  /*0180*/  FFMA R5, R0, R5, R3 ;  /* 0x0000000500057223 */ /* 0x000fce0000000003 */
.L_x_2:
[----:B------:R-:W-:Y:S05]  /*0190*/  BSYNC.RECONVERGENT B0 ;  /* 0x0000000000007941 */ /* 0x000fea0003800200 */
.L_x_0:
[----:B------:R-:W0:Y:S02]  /*01a0*/  LDC.64 R2, c[0x0][0x388] ;  /* 0x0000e200ff027b82 */ /* 0x000e240000000a00 */
[----:B0-----:R-:W-:Y:S01]  /*01b0*/  REDG.E.ADD.F32.FTZ.RN.STRONG.GPU desc[UR4][R2.64], R5 ;  /* 0x00000005020079a6 */ /* 0x001fe2000c12f304 */
[----:B------:R-:W-:Y:S05]  /*01c0*/  EXIT ;  /* 0x000000000000794d */ /* 0x000fea0003800000 */
        .weak           $__internal_0_$__cuda_sm20_sqrt_rn_f32_slowpath
        .type           $__internal_0_$__cuda_sm20_sqrt_rn_f32_slowpath,@function
        .size           $__internal_0_$__cuda_sm20_sqrt_rn_f32_slowpath,(.L_x_15 - $__internal_0_$__cuda_sm20_sqrt_rn_f32_slowpath)
$__internal_0_$__cuda_sm20_sqrt_rn_f32_slowpath:
[----:B------:R-:W-:-:S13]  /*01d0*/  LOP3.LUT P0, RZ, R0, 0x7fffffff, RZ, 0xc0, !PT ;  /* 0x7fffffff00ff7812 */ /* 0x000fda000780c0ff */
[----:B------:R-:W-:Y:S01]  /*01e0*/  @!P0 MOV R2, R0 ;  /* 0x0000000000028202 */ /* 0x000fe20000000f00 */
[----:B------:R-:W-:Y:S06]  /*01f0*/  @!P0 BRA `(.L_x_3) ;  /* 0x0000000000408947 */ /* 0x000fec0003800000 */
[----:B------:R-:W-:-:S13]  /*0200*/  FSETP.GEU.FTZ.AND P0, PT, R0, RZ, PT ;  /* 0x000000ff0000720b */ /* 0x000fda0003f1e000 */
[----:B------:R-:W-:Y:S01]  /*0210*/  @!P0 MOV R2, 0x7fffffff ;  /* 0x7fffffff00028802 */ /* 0x000fe20000000f00 */
[----:B------:R-:W-:Y:S06]  /*0220*/  @!P0 BRA `(.L_x_3) ;  /* 0x0000000000348947 */ /* 0x000fec0003800000 */
[----:B------:R-:W-:-:S13]  /*0230*/  FSETP.GTU.FTZ.AND P0, PT, |R0|, +INF , PT ;  /* 0x7f8000000000780b */ /* 0x000fda0003f1c200 */
[----:B------:R-:W-:Y:S01]  /*0240*/  @P0 FADD.FTZ R2, R0, 1 ;  /* 0x3f80000000020421 */ /* 0x000fe20000010000 */
[----:B------:R-:W-:Y:S06]  /*0250*/  @P0 BRA `(.L_x_3) ;  /* 0x0000000000280947 */ /* 0x000fec0003800000 */
[----:B------:R-:W-:-:S13]  /*0260*/  FSETP.NEU.FTZ.AND P0, PT, |R0|, +INF , PT ;  /* 0x7f8000000000780b */ /* 0x000fda0003f1d200 */
[----:B------:R-:W-:-:S04]  /*0270*/  @P0 FFMA R3, R0, 1.84467440737095516160e+19, RZ ;  /* 0x5f80000000030823 */ /* 0x000fc800000000ff */
[----:B------:R-:W0:Y:S02]  /*0280*/  @P0 MUFU.RSQ R2, R3 ;  /* 0x0000000300020308 */ /* 0x000e240000001400 */
[----:B0-----:R-:W-:Y:S01]  /*0290*/  @P0 FMUL.FTZ R4, R3, R2 ;  /* 0x0000000203040220 */ /* 0x001fe20000410000 */
[----:B------:R-:W-:Y:S01]  /*02a0*/  @P0 FMUL.FTZ R6, R2, 0.5 ;  /* 0x3f00000002060820 */ /* 0x000fe20000410000 */
[----:B------:R-:W-:Y:S02]  /*02b0*/  @!P0 MOV R2, R0 ;  /* 0x0000000000028202 */ /* 0x000fe40000000f00 */
[----:B------:R-:W-:-:S04]  /*02c0*/  @P0 FADD.FTZ R5, -R4, -RZ ;  /* 0x800000ff04050221 */ /* 0x000fc80000010100 */
[----:B------:R-:W-:-:S04]  /*02d0*/  @P0 FFMA R5, R4, R5, R3 ;  /* 0x0000000504050223 */ /* 0x000fc80000000003 */
[----:B------:R-:W-:-:S04]  /*02e0*/  @P0 FFMA R5, R5, R6, R4 ;  /* 0x0000000605050223 */ /* 0x000fc80000000004 */
[----:B------:R-:W-:-:S07]  /*02f0*/  @P0 FMUL.FTZ R2, R5, 2.3283064365386962891e-10 ;  /* 0x2f80000005020820 */ /* 0x000fce0000410000 */
.L_x_3:
[----:B------:R-:W-:Y:S01]  /*0300*/  HFMA2 R3, -RZ, RZ, 0, 0 ;  /* 0x00000000ff037431 */ /* 0x000fe200000001ff */
[----:B------:R-:W-:Y:S02]  /*0310*/  MOV R5, R2 ;  /* 0x0000000200057202 */ /* 0x000fe40000000f00 */
[----:B------:R-:W-:-:S04]  /*0320*/  MOV R2, R7 ;  /* 0x0000000700027202 */ /* 0x000fc80000000f00 */
[----:B------:R-:W-:Y:S05]  /*0330*/  RET.REL.NODEC R2 `(_Z7calc_piPfS_i) ;  /* 0xfffffffc02307950 */ /* 0x000fea0003c3ffff */
.L_x_4:
[----:B------:R-:W-:-:S00]  /*0340*/  BRA `(.L_x_4) ;  /* 0xfffffffc00fc7947 */ /* 0x000fc0000383ffff */
[----:B------:R-:W-:-:S00]  /*0350*/  NOP ;  /* 0x0000000000007918 */ /* 0x000fc00000000000 */
        /* <DEDUP_REMOVED lines=10> */
.L_x_15:


//--------------------- .text._Z7randomsP17curandStateXORWOWPfi --------------------------
	.section	.text._Z7randomsP17curandStateXORWOWPfi,"ax",@progbits
	.align	128
        .global         _Z7randomsP17curandStateXORWOWPfi
        .type           _Z7randomsP17curandStateXORWOWPfi,@function
        .size           _Z7randomsP17curandStateXORWOWPfi,(.L_x_17 - _Z7randomsP17curandStateXORWOWPfi)
        .other          _Z7randomsP17curandStateXORWOWPfi,@"STO_CUDA_ENTRY STV_DEFAULT"
_Z7randomsP17curandStateXORWOWPfi:
.text._Z7randomsP17curandStateXORWOWPfi:
        /* <DEDUP_REMOVED lines=9> */
[----:B------:R-:W1:Y:S07]  /*0090*/  LDCU.64 UR4, c[0x0][0x358] ;  /* 0x00006b00ff0477ac */ /* 0x000e6e0008000a00 */
[----:B------:R-:W2:Y:S01]  /*00a0*/  LDC.64 R8, c[0x0][0x388] ;  /* 0x0000e200ff087b82 */ /* 0x000ea20000000a00 */
[----:B0-----:R-:W-:-:S05]  /*00b0*/  IMAD.WIDE R2, R11, 0x30, R2 ;  /* 0x000000300b027825 */ /* 0x001fca00078e0202 */
[----:B-1----:R-:W3:Y:S04]  /*00c0*/  LDG.E.64 R12, desc[UR4][R2.64] ;  /* 0x00000004020c7981 */ /* 0x002ee8000c1e1b00 */
[----:B------:R-:W4:Y:S04]  /*00d0*/  LDG.E.64 R6, desc[UR4][R2.64+0x10] ;  /* 0x0000100402067981 */ /* 0x000f28000c1e1b00 */
[----:B------:R-:W5:Y:S01]  /*00e0*/  LDG.E.64 R4, desc[UR4][R2.64+0x8] ;  /* 0x0000080402047981 */ /* 0x000f62000c1e1b00 */
[----:B------:R-:W-:Y:S02]  /*00f0*/  IMAD.MOV.U32 R15, RZ, RZ, 0x2f800000 ;  /* 0x2f800000ff0f7424 */ /* 0x000fe400078e00ff */
[----:B--2---:R-:W-:Y:S01]  /*0100*/  IMAD.WIDE R8, R11, 0x4, R8 ;  /* 0x000000040b087825 */ /* 0x004fe200078e0208 */
[----:B---3--:R-:W-:-:S03]  /*0110*/  SHF.R.U32.HI R0, RZ, 0x2, R13 ;  /* 0x00000002ff007819 */ /* 0x008fc6000001160d */
[----:B------:R-:W-:Y:S01]  /*0120*/  VIADD R12, R12, 0x587c5 ;  /* 0x000587c50c0c7836 */ /* 0x000fe20000000000 */
[----:B------:R-:W-:Y:S01]  /*0130*/  LOP3.LUT R0, R0, R13, RZ, 0x3c, !PT ;  /* 0x0000000d00007212 */ /* 0x000fe200078e3cff */
[----:B----4-:R-:W-:Y:S01]  /*0140*/  IMAD.SHL.U32 R13, R7, 0x10, RZ ;  /* 0x00000010070d7824 */ /* 0x010fe200078e00ff */
[----:B------:R-:W-:Y:S01]  /*0150*/  MOV R17, R6 ;  /* 0x0000000600117202 */ /* 0x000fe20000000f00 */
[----:B------:R-:W-:Y:S01]  /*0160*/  IMAD.MOV.U32 R18, RZ, RZ, R7 ;  /* 0x000000ffff127224 */ /* 0x000fe200078e0007 */
[C---:B------:R-:W-:Y:S02]  /*0170*/  SHF.L.U32 R10, R0.reuse, 0x1, RZ ;  /* 0x00000001000a7819 */ /* 0x040fe400000006ff */
[----:B-----5:R-:W-:Y:S02]  /*0180*/  MOV R16, R5 ;  /* 0x0000000500107202 */ /* 0x020fe40000000f00 */
[----:B------:R-:W-:Y:S01]  /*0190*/  LOP3.LUT R10, R0, R10, R13, 0x96, !PT ;  /* 0x0000000a000a7212 */ /* 0x000fe200078e960d */
[----:B------:R-:W-:-:S02]  /*01a0*/  IMAD.MOV.U32 R13, RZ, RZ, R4 ;  /* 0x000000ffff0d7224 */ /* 0x000fc400078e0004 */
[----:B------:R-:W-:Y:S01]  /*01b0*/  STG.E.64 desc[UR4][R2.64+0x8], R16 ;  /* 0x0000081002007986 */ /* 0x000fe2000c101b04 */
[----:B------:R-:W-:-:S03]  /*01c0*/  LOP3.LUT R19, R10, R7, RZ, 0x3c, !PT ;  /* 0x000000070a137212 */ /* 0x000fc600078e3cff */
[----:B------:R-:W-:Y:S01]  /*01d0*/  STG.E.64 desc[UR4][R2.64], R12 ;  /* 0x0000000c02007986 */ /* 0x000fe2000c101b04 */
[----:B------:R-:W-:-:S03]  /*01e0*/  IADD3 R0, PT, PT, R19, R12, RZ ;  /* 0x0000000c13007210 */ /* 0x000fc60007ffe0ff */
[----:B------:R-:W-:Y:S01]  /*01f0*/  STG.E.64 desc[UR4][R2.64+0x10], R18 ;  /* 0x0000101202007986 */ /* 0x000fe2000c101b04 */
[----:B------:R-:W-:-:S05]  /*0200*/  I2FP.F32.U32 R0, R0 ;  /* 0x0000000000007245 */ /* 0x000fca0000201000 */
[----:B------:R-:W-:-:S05]  /*0210*/  FFMA R15, R0, R15, 1.1641532182693481445e-10 ;  /* 0x2f000000000f7423 */ /* 0x000fca000000000f */
[----:B------:R-:W-:Y:S01]  /*0220*/  STG.E desc[UR4][R8.64], R15 ;  /* 0x0000000f08007986 */ /* 0x000fe2000c101904 */
[----:B------:R-:W-:Y:S05]  /*0230*/  EXIT ;  /* 0x000000000000794d */ /* 0x000fea0003800000 */
.L_x_5:
        /* <DEDUP_REMOVED lines=12> */
.L_x_17:


//--------------------- .text._Z4initjP17curandStateXORWOWi --------------------------
	.section	.text._Z4initjP17curandStateXORWOWi,"ax",@progbits
	.align	128
        .global         _Z4initjP17curandStateXORWOWi
        .type           _Z4initjP17curandStateXORWOWi,@function
        .size           _Z4initjP17curandStateXORWOWi,(.L_x_18 - _Z4initjP17curandStateXORWOWi)
        .other          _Z4initjP17curandStateXORWOWi,@"STO_CUDA_ENTRY STV_DEFAULT"
_Z4initjP17curandStateXORWOWi:
.text._Z4initjP17curandStateXORWOWi:
        /* <DEDUP_REMOVED lines=8> */
[----:B------:R-:W0:Y:S01]  /*0080*/  LDC R0, c[0x0][0x380] ;  /* 0x0000e000ff007b82 */ /* 0x000e220000000800 */
[----:B------:R-:W1:Y:S01]  /*0090*/  LDCU.64 UR4, c[0x0][0x358] ;  /* 0x00006b00ff0477ac */ /* 0x000e620008000a00 */
[----:B------:R-:W-:Y:S01]  /*00a0*/  IMAD.MOV.U32 R5, RZ, RZ, -0x75bd8fc ;  /* 0xf8a42704ff057424 */ /* 0x000fe200078e00ff */
[----:B------:R-:W-:Y:S01]  /*00b0*/  ISETP.NE.AND P0, PT, R13, RZ, PT ;  /* 0x000000ff0d00720c */ /* 0x000fe20003f05270 */
[----:B------:R-:W-:Y:S01]  /*00c0*/  IMAD.MOV.U32 R8, RZ, RZ, -0x23270784 ;  /* 0xdcd8f87cff087424 */ /* 0x000fe200078e00ff */
[----:B------:R-:W-:Y:S03]  /*00d0*/  BSSY.RECONVERGENT B0, `(.L_x_6) ;  /* 0x00000dd000007945 */ /* 0x000fe60003800200 */
[----:B------:R-:W2:Y:S01]  /*00e0*/  LDC.64 R6, c[0x0][0x388] ;  /* 0x0000e200ff067b82 */ /* 0x000ea20000000a00 */
[----:B0-----:R-:W-:-:S05]  /*00f0*/  LOP3.LUT R0, R0, 0xaad26b49, RZ, 0x3c, !PT ;  /* 0xaad26b4900007812 */ /* 0x001fca00078e3cff */
[----:B------:R-:W-:Y:S02]  /*0100*/  IMAD R0, R0, 0x4182bed5, RZ ;  /* 0x4182bed500007824 */ /* 0x000fe400078e02ff */
[----:B--2---:R-:W-:-:S03]  /*0110*/  IMAD.WIDE R6, R13, 0x30, R6 ;  /* 0x000000300d067825 */ /* 0x004fc600078e0206 */
[C---:B------:R-:W-:Y:S01]  /*0120*/  LOP3.LUT R4, R0.reuse, 0x159a55e5, RZ, 0x3c, !PT ;  /* 0x159a55e500047812 */ /* 0x040fe200078e3cff */
[C---:B------:R-:W-:Y:S02]  /*0130*/  VIADD R2, R0.reuse, 0xd9f6dc18 ;  /* 0xd9f6dc1800027836 */ /* 0x040fe40000000000 */
[C---:B------:R-:W-:Y:S02]  /*0140*/  VIADD R3, R0.reuse, 0x75bcd15 ;  /* 0x075bcd1500037836 */ /* 0x040fe40000000000 */
[----:B-1----:R0:W-:Y:S01]  /*0150*/  STG.E.64 desc[UR4][R6.64+0x8], R4 ;  /* 0x0000080406007986 */ /* 0x0021e2000c101b04 */
[----:B------:R-:W-:-:S03]  /*0160*/  VIADD R9, R0, 0x583f19 ;  /* 0x00583f1900097836 */ /* 0x000fc60000000000 */
[----:B------:R0:W-:Y:S04]  /*0170*/  STG.E.64 desc[UR4][R6.64], R2 ;  /* 0x0000000206007986 */ /* 0x0001e8000c101b04 */
[----:B------:R0:W-:Y:S01]  /*0180*/  STG.E.64 desc[UR4][R6.64+0x10], R8 ;  /* 0x0000100806007986 */ /* 0x0001e2000c101b04 */
[----:B------:R-:W-:Y:S05]  /*0190*/  @!P0 BRA `(.L_x_7) ;  /* 0x0000000c00408947 */ /* 0x000fea0003800000 */
[----:B------:R-:W-:Y:S01]  /*01a0*/  SHF.R.S32.HI R0, RZ, 0x1f, R13 ;  /* 0x0000001fff007819 */ /* 0x000fe2000001140d */
[----:B------:R-:W-:-:S07]  /*01b0*/  IMAD.MOV.U32 R12, RZ, RZ, RZ ;  /* 0x000000ffff0c7224 */ /* 0x000fce00078e00ff */
.L_x_13:
[----:B0-----:R-:W-:Y:S01]  /*01c0*/  LOP3.LUT R2, R13, 0x3, RZ, 0xc0, !PT ;  /* 0x000000030d027812 */ /* 0x001fe200078ec0ff */
[----:B------:R-:W-:Y:S03]  /*01d0*/  BSSY.RECONVERGENT B1, `(.L_x_8) ;  /* 0x00000c6000017945 */ /* 0x000fe60003800200 */
[----:B------:R-:W-:-:S04]  /*01e0*/  ISETP.NE.U32.AND P0, PT, R2, RZ, PT ;  /* 0x000000ff0200720c */ /* 0x000fc80003f05070 */
[----:B------:R-:W-:-:S13]  /*01f0*/  ISETP.NE.AND.EX P0, PT, RZ, RZ, PT, P0 ;  /* 0x000000ffff00720c */ /* 0x000fda0003f05300 */
[----:B------:R-:W-:Y:S05]  /*0200*/  @!P0 BRA `(.L_x_9) ;  /* 0x0000000c00088947 */ /* 0x000fea0003800000 */
[----:B------:R-:W0:Y:S01]  /*0210*/  LDC.64 R8, c[0x4][RZ] ;  /* 0x01000000ff087b82 */ /* 0x000e220000000a00 */
[----:B------:R-:W-:Y:S02]  /*0220*/  IMAD.MOV.U32 R14, RZ, RZ, RZ ;  /* 0x000000ffff0e7224 */ /* 0x000fe400078e00ff */
[----:B0-----:R-:W-:-:S07]  /*0230*/  IMAD.WIDE.U32 R8, R12, 0xc80, R8 ;  /* 0x00000c800c087825 */ /* 0x001fce00078e0008 */
.L_x_12:
[----:B0-----:R-:W-:Y:S01]  /*0240*/  IMAD.MOV.U32 R15, RZ, RZ, RZ ;  /* 0x000000ffff0f7224 */ /* 0x001fe200078e00ff */
[----:B------:R-:W-:Y:S01]  /*0250*/  CS2R R2, SRZ ;  /* 0x0000000000027805 */ /* 0x000fe2000001ff00 */
[----:B------:R-:W-:Y:S01]  /*0260*/  IMAD.MOV.U32 R17, RZ, RZ, RZ ;  /* 0x000000ffff117224 */ /* 0x000fe200078e00ff */
[----:B------:R-:W-:-:S07]  /*0270*/  CS2R R4, SRZ ;  /* 0x0000000000047805 */ /* 0x000fce000001ff00 */
.L_x_11:
[----:B------:R-:W-:-:S05]  /*0280*/  IMAD.WIDE.U32 R10, R17, 0x4, R6 ;  /* 0x00000004110a7825 */ /* 0x000fca00078e0006 */
[----:B------:R0:W5:Y:S01]  /*0290*/  LDG.E R16, desc[UR4][R10.64+0x4] ;  /* 0x000004040a107981 */ /* 0x000162000c1e1900 */
[----:B------:R-:W-:-:S07]  /*02a0*/  IMAD.MOV.U32 R19, RZ, RZ, RZ ;  /* 0x000000ffff137224 */ /* 0x000fce00078e00ff */
.L_x_10:
[----:B-----5:R-:W-:Y:S01]  /*02b0*/  SHF.R.U32.HI R24, RZ, R19, R16 ;  /* 0x00000013ff187219 */ /* 0x020fe20000011610 */
[----:B0-----:R-:W-:-:S03]  /*02c0*/  IMAD.SHL.U32 R10, R17, 0x20, RZ ;  /* 0x00000020110a7824 */ /* 0x001fc600078e00ff */
[----:B------:R-:W-:Y:S01]  /*02d0*/  LOP3.LUT R11, R24, 0x1, RZ, 0xc0, !PT ;  /* 0x00000001180b7812 */ /* 0x000fe200078ec0ff */
[----:B------:R-:W-:-:S03]  /*02e0*/  IMAD.IADD R10, R10, 0x1, R19 ;  /* 0x000000010a0a7824 */ /* 0x000fc600078e0213 */
[----:B------:R-:W-:Y:S01]  /*02f0*/  ISETP.NE.U32.AND P0, PT, R11, 0x1, PT ;  /* 0x000000010b00780c */ /* 0x000fe20003f05070 */
[----:B------:R-:W-:-:S03]  /*0300*/  IMAD R11, R10, 0x5, RZ ;  /* 0x000000050a0b7824 */ /* 0x000fc600078e02ff */
[----:B------:R-:W-:Y:S01]  /*0310*/  R2P PR, R24, 0x7e ;  /* 0x0000007e18007804 */ /* 0x000fe20000000000 */
[----:B------:R-:W-:-:S08]  /*0320*/  IMAD.WIDE.U32 R10, R11, 0x4, R8 ;  /* 0x000000040b0a7825 */ /* 0x000fd000078e0008 */
[----:B------:R-:W2:Y:S04]  /*0330*/  @!P0 LDG.E R18, desc[UR4][R10.64] ;  /* 0x000000040a128981 */ /* 0x000ea8000c1e1900 */
[----:B------:R-:W3:Y:S04]  /*0340*/  @!P0 LDG.E R20, desc[UR4][R10.64+0x10] ;  /* 0x000010040a148981 */ /* 0x000ee8000c1e1900 */
[----:B------:R-:W4:Y:S04]  /*0350*/  @P1 LDG.E R22, desc[UR4][R10.64+0x14] ;  /* 0x000014040a161981 */ /* 0x000f28000c1e1900 */
[----:B------:R-:W4:Y:S04]  /*0360*/  @P2 LDG.E R26, desc[UR4][R10.64+0x28] ;  /* 0x000028040a1a2981 */ /* 0x000f28000c1e1900 */
[----:B------:R-:W4:Y:S04]  /*0370*/  @!P0 LDG.E R21, desc[UR4][R10.64+0x4] ;  /* 0x000004040a158981 */ /* 0x000f28000c1e1900 */
[----:B------:R-:W4:Y:S04]  /*0380*/  @!P0 LDG.E R23, desc[UR4][R10.64+0xc] ;  /* 0x00000c040a178981 */ /* 0x000f28000c1e1900 */
[----:B------:R-:W4:Y:S04]  /*0390*/  @P1 LDG.E R25, desc[UR4][R10.64+0x18] ;  /* 0x000018040a191981 */ /* 0x000f28000c1e1900 */
[----:B------:R-:W4:Y:S04]  /*03a0*/  @P3 LDG.E R28, desc[UR4][R10.64+0x3c] ;  /* 0x00003c040a1c3981 */ /* 0x000f28000c1e1900 */
[----:B------:R-:W4:Y:S01]  /*03b0*/  @P6 LDG.E R27, desc[UR4][R10.64+0x7c] ;  /* 0x00007c040a1b6981 */ /* 0x000f22000c1e1900 */
[----:B--2---:R-:W-:-:S03]  /*03c0*/  @!P0 LOP3.LUT R15, R15, R18, RZ, 0x3c, !PT ;  /* 0x000000120f0f8212 */ /* 0x004fc600078e3cff */
[----:B------:R-:W2:Y:S01]  /*03d0*/  @!P0 LDG.E R18, desc[UR4][R10.64+0x8] ;  /* 0x000008040a128981 */ /* 0x000ea2000c1e1900 */
[----:B---3--:R-:W-:-:S03]  /*03e0*/  @!P0 LOP3.LUT R3, R3, R20, RZ, 0x3c, !PT ;  /* 0x0000001403038212 */ /* 0x008fc600078e3cff */
[----:B------:R-:W3:Y:S01]  /*03f0*/  @P1 LDG.E R20, desc[UR4][R10.64+0x24] ;  /* 0x000024040a141981 */ /* 0x000ee2000c1e1900 */
[----:B----4-:R-:W-:-:S03]  /*0400*/  @P1 LOP3.LUT R15, R15, R22, RZ, 0x3c, !PT ;  /* 0x000000160f0f1212 */ /* 0x010fc600078e3cff */
[----:B------:R-:W4:Y:S01]  /*0410*/  @P2 LDG.E R22, desc[UR4][R10.64+0x38] ;  /* 0x000038040a162981 */ /* 0x000f22000c1e1900 */
[----:B------:R-:W-:-:S03]  /*0420*/  @P2 LOP3.LUT R15, R15, R26, RZ, 0x3c, !PT ;  /* 0x0000001a0f0f2212 */ /* 0x000fc600078e3cff */
[----:B------:R-:W4:Y:S01]  /*0430*/  @P4 LDG.E R26, desc[UR4][R10.64+0x50] ;  /* 0x000050040a1a4981 */ /* 0x000f22000c1e1900 */
[----:B------:R-:W-:-:S03]  /*0440*/  @!P0 LOP3.LUT R4, R4, R21, RZ, 0x3c, !PT ;  /* 0x0000001504048212 */ /* 0x000fc600078e3cff */
[----:B------:R-:W4:Y:S01]  /*0450*/  @P1 LDG.E R21, desc[UR4][R10.64+0x20] ;  /* 0x000020040a151981 */ /* 0x000f22000c1e1900 */
[----:B------:R-:W-:-:S03]  /*0460*/  @!P0 LOP3.LUT R2, R2, R23, RZ, 0x3c, !PT ;  /* 0x0000001702028212 */ /* 0x000fc600078e3cff */
[----:B------:R-:W4:Y:S01]  /*0470*/  @P2 LDG.E R23, desc[UR4][R10.64+0x2c] ;  /* 0x00002c040a172981 */ /* 0x000f22000c1e1900 */
[----:B------:R-:W-:-:S03]  /*0480*/  @P1 LOP3.LUT R4, R4, R25, RZ, 0x3c, !PT ;  /* 0x0000001904041212 */ /* 0x000fc600078e3cff */
[----:B------:R-:W4:Y:S01]  /*0490*/  @P2 LDG.E R25, desc[UR4][R10.64+0x34] ;  /* 0x000034040a192981 */ /* 0x000f22000c1e1900 */
[----:B--2---:R-:W-:-:S03]  /*04a0*/  @!P0 LOP3.LUT R5, R5, R18, RZ, 0x3c, !PT ;  /* 0x0000001205058212 */ /* 0x004fc600078e3cff */
[----:B------:R-:W2:Y:S01]  /*04b0*/  @P1 LDG.E R18, desc[UR4][R10.64+0x1c] ;  /* 0x00001c040a121981 */ /* 0x000ea2000c1e1900 */
[----:B---3--:R-:W-:-:S03]  /*04c0*/  @P1 LOP3.LUT R3, R3, R20, RZ, 0x3c, !PT ;  /* 0x0000001403031212 */ /* 0x008fc600078e3cff */
[----:B------:R-:W3:Y:S01]  /*04d0*/  @P2 LDG.E R20, desc[UR4][R10.64+0x30] ;  /* 0x000030040a142981 */ /* 0x000ee2000c1e1900 */
[----:B----4-:R-:W-:-:S03]  /*04e0*/  @P2 LOP3.LUT R3, R3, R22, RZ, 0x3c, !PT ;  /* 0x0000001603032212 */ /* 0x010fc600078e3cff */
[----:B------:R-:W4:Y:S01]  /*04f0*/  @P3 LDG.E R22, desc[UR4][R10.64+0x4c] ;  /* 0x00004c040a163981 */ /* 0x000f22000c1e1900 */
[----:B------:R-:W-:-:S04]  /*0500*/  @P3 LOP3.LUT R15, R15, R28, RZ, 0x3c, !PT ;  /* 0x0000001c0f0f3212 */ /* 0x000fc800078e3cff */
[----:B------:R-:W-:Y:S02]  /*0510*/  @P4 LOP3.LUT R15, R15, R26, RZ, 0x3c, !PT ;  /* 0x0000001a0f0f4212 */ /* 0x000fe400078e3cff */
[----:B------:R-:W-:Y:S01]  /*0520*/  @P1 LOP3.LUT R2, R2, R21, RZ, 0x3c, !PT ;  /* 0x0000001502021212 */ /* 0x000fe200078e3cff */
[----:B------:R-:W4:Y:S04]  /*0530*/  @P5 LDG.E R26, desc[UR4][R10.64+0x64] ;  /* 0x000064040a1a5981 */ /* 0x000f28000c1e1900 */
[----:B------:R-:W4:Y:S01]  /*0540*/  @P3 LDG.E R21, desc[UR4][R10.64+0x40] ;  /* 0x000040040a153981 */ /* 0x000f22000c1e1900 */
[----:B------:R-:W-:Y:S02]  /*0550*/  @P2 LOP3.LUT R4, R4, R23, RZ, 0x3c, !PT ;  /* 0x0000001704042212 */ /* 0x000fe400078e3cff */
[----:B------:R-:W-:Y:S01]  /*0560*/  @P2 LOP3.LUT R2, R2, R25, RZ, 0x3c, !PT ;  /* 0x0000001902022212 */ /* 0x000fe200078e3cff */
[----:B------:R-:W4:Y:S04]  /*0570*/  @P3 LDG.E R23, desc[UR4][R10.64+0x48] ;  /* 0x000048040a173981 */ /* 0x000f28000c1e1900 */
[----:B------:R-:W4:Y:S01]  /*0580*/  @P4 LDG.E R25, desc[UR4][R10.64+0x54] ;  /* 0x000054040a194981 */ /* 0x000f22000c1e1900 */
[----:B--2---:R-:W-:-:S03]  /*0590*/  @P1 LOP3.LUT R5, R5, R18, RZ, 0x3c, !PT ;  /* 0x0000001205051212 */ /* 0x004fc600078e3cff */
[----:B------:R-:W2:Y:S01]  /*05a0*/  @P3 LDG.E R18, desc[UR4][R10.64+0x44] ;  /* 0x000044040a123981 */ /* 0x000ea2000c1e1900 */
[----:B---3--:R-:W-:-:S03]  /*05b0*/  @P2 LOP3.LUT R5, R5, R20, RZ, 0x3c, !PT ;  /* 0x0000001405052212 */ /* 0x008fc600078e3cff */
[----:B------:R-:W3:Y:S01]  /*05c0*/  @P4 LDG.E R20, desc[UR4][R10.64+0x58] ;  /* 0x000058040a144981 */ /* 0x000ee2000c1e1900 */
[----:B----4-:R-:W-:-:S03]  /*05d0*/  @P3 LOP3.LUT R3, R3, R22, RZ, 0x3c, !PT ;  /* 0x0000001603033212 */ /* 0x010fc600078e3cff */
[----:B------:R-:W4:Y:S01]  /*05e0*/  @P4 LDG.E R22, desc[UR4][R10.64+0x60] ;  /* 0x000060040a164981 */ /* 0x000f22000c1e1900 */
[----:B------:R-:W-:Y:S02]  /*05f0*/  LOP3.LUT P0, RZ, R24, 0x80, RZ, 0xc0, !PT ;  /* 0x0000008018ff7812 */ /* 0x000fe4000780c0ff */
[----:B------:R-:W-:Y:S02]  /*0600*/  @P5 LOP3.LUT R15, R15, R26, RZ, 0x3c, !PT ;  /* 0x0000001a0f0f5212 */ /* 0x000fe400078e3cff */
[----:B------:R-:W4:Y:S01]  /*0610*/  @P6 LDG.E R26, desc[UR4][R10.64+0x78] ;  /* 0x000078040a1a6981 */ /* 0x000f22000c1e1900 */
[----:B------:R-:W-:-:S03]  /*0620*/  @P3 LOP3.LUT R4, R4, R21, RZ, 0x3c, !PT ;  /* 0x0000001504043212 */ /* 0x000fc600078e3cff */
[----:B------:R-:W4:Y:S01]  /*0630*/  @P4 LDG.E R21, desc[UR4][R10.64+0x5c] ;  /* 0x00005c040a154981 */ /* 0x000f22000c1e1900 */
[----:B------:R-:W-:-:S03]  /*0640*/  @P3 LOP3.LUT R2, R2, R23, RZ, 0x3c, !PT ;  /* 0x0000001702023212 */ /* 0x000fc600078e3cff */
[----:B------:R-:W4:Y:S01]  /*0650*/  @P5 LDG.E R23, desc[UR4][R10.64+0x68] ;  /* 0x000068040a175981 */ /* 0x000f22000c1e1900 */
[----:B------:R-:W-:-:S03]  /*0660*/  @P4 LOP3.LUT R4, R4, R25, RZ, 0x3c, !PT ;  /* 0x0000001904044212 */ /* 0x000fc600078e3cff */
[----:B------:R-:W4:Y:S01]  /*0670*/  @P5 LDG.E R25, desc[UR4][R10.64+0x70] ;  /* 0x000070040a195981 */ /* 0x000f22000c1e1900 */
[----:B--2---:R-:W-:-:S03]  /*0680*/  @P3 LOP3.LUT R5, R5, R18, RZ, 0x3c, !PT ;  /* 0x0000001205053212 */ /* 0x004fc600078e3cff */
[----:B------:R-:W2:Y:S01]  /*0690*/  @P5 LDG.E R18, desc[UR4][R10.64+0x6c] ;  /* 0x00006c040a125981 */ /* 0x000ea2000c1e1900 */
[----:B---3--:R-:W-:-:S03]  /*06a0*/  @P4 LOP3.LUT R5, R5, R20, RZ, 0x3c, !PT ;  /* 0x0000001405054212 */ /* 0x008fc600078e3cff */
[----:B------:R-:W3:Y:S01]  /*06b0*/  @P5 LDG.E R20, desc[UR4][R10.64+0x74] ;  /* 0x000074040a145981 */ /* 0x000ee2000c1e1900 */
[----:B----4-:R-:W-:-:S03]  /*06c0*/  @P4 LOP3.LUT R3, R3, R22, RZ, 0x3c, !PT ;  /* 0x0000001603034212 */ /* 0x010fc600078e3cff */
[----:B------:R-:W4:Y:S01]  /*06d0*/  @P0 LDG.E R22, desc[UR4][R10.64+0x8c] ;  /* 0x00008c040a160981 */ /* 0x000f22000c1e1900 */
[----:B------:R-:W-:-:S03]  /*06e0*/  @P6 LOP3.LUT R15, R15, R26, RZ, 0x3c, !PT ;  /* 0x0000001a0f0f6212 */ /* 0x000fc600078e3cff */
        /* <DEDUP_REMOVED lines=13> */
[----:B------:R-:W-:Y:S02]  /*07c0*/  @P6 LOP3.LUT R4, R4, R27, RZ, 0x3c, !PT ;  /* 0x0000001b04046212 */ /* 0x000fe400078e3cff */
[----:B------:R-:W-:Y:S02]  /*07d0*/  @P6 LOP3.LUT R2, R2, R21, RZ, 0x3c, !PT ;  /* 0x0000001502026212 */ /* 0x000fe400078e3cff */
[----:B------:R-:W-:Y:S02]  /*07e0*/  @P0 LOP3.LUT R4, R4, R23, RZ, 0x3c, !PT ;  /* 0x0000001704040212 */ /* 0x000fe400078e3cff */
[----:B------:R-:W-:Y:S02]  /*07f0*/  @P0 LOP3.LUT R2, R2, R25, RZ, 0x3c, !PT ;  /* 0x0000001902020212 */ /* 0x000fe400078e3cff */
[----:B--2---:R-:W-:Y:S02]  /*0800*/  @P6 LOP3.LUT R5, R5, R18, RZ, 0x3c, !PT ;  /* 0x0000001205056212 */ /* 0x004fe400078e3cff */
[----:B---3--:R-:W-:-:S02]  /*0810*/  @P6 LOP3.LUT R3, R3, R20, RZ, 0x3c, !PT ;  /* 0x0000001403036212 */ /* 0x008fc400078e3cff */
[----:B----4-:R-:W-:Y:S02]  /*0820*/  @P0 LOP3.LUT R5, R5, R22, RZ, 0x3c, !PT ;  /* 0x0000001605050212 */ /* 0x010fe400078e3cff */
[----:B------:R-:W-:Y:S02]  /*0830*/  @P0 LOP3.LUT R3, R3, R26, RZ, 0x3c, !PT ;  /* 0x0000001a03030212 */ /* 0x000fe400078e3cff */
[----:B------:R-:W-:-:S13]  /*0840*/  R2P PR, R24.B1, 0x7f ;  /* 0x0000007f18007804 */ /* 0x000fda0000001000 */
[----:B------:R-:W2:Y:S04]  /*0850*/  @P0 LDG.E R18, desc[UR4][R10.64+0xa0] ;  /* 0x0000a0040a120981 */ /* 0x000ea8000c1e1900 */
[----:B------:R-:W3:Y:S04]  /*0860*/  @P1 LDG.E R22, desc[UR4][R10.64+0xb4] ;  /* 0x0000b4040a161981 */ /* 0x000ee8000c1e1900 */
[----:B------:R-:W4:Y:S04]  /*0870*/  @P2 LDG.E R26, desc[UR4][R10.64+0xc8] ;  /* 0x0000c8040a1a2981 */ /* 0x000f28000c1e1900 */
[----:B------:R-:W4:Y:S04]  /*0880*/  @P3 LDG.E R28, desc[UR4][R10.64+0xdc] ;  /* 0x0000dc040a1c3981 */ /* 0x000f28000c1e1900 */
[----:B------:R-:W4:Y:S04]  /*0890*/  @P0 LDG.E R23, desc[UR4][R10.64+0xa4] ;  /* 0x0000a4040a170981 */ /* 0x000f28000c1e1900 */
[----:B------:R-:W4:Y:S04]  /*08a0*/  @P0 LDG.E R20, desc[UR4][R10.64+0xa8] ;  /* 0x0000a8040a140981 */ /* 0x000f28000c1e1900 */
[----:B------:R-:W4:Y:S04]  /*08b0*/  @P4 LDG.E R25, desc[UR4][R10.64+0xf0] ;  /* 0x0000f0040a194981 */ /* 0x000f28000c1e1900 */
        /* <DEDUP_REMOVED lines=21> */
[----:B------:R-:W-:Y:S02]  /*0a10*/  LOP3.LUT P0, RZ, R24, 0x8000, RZ, 0xc0, !PT ;  /* 0x0000800018ff7812 */ /* 0x000fe4000780c0ff */
[----:B----4-:R-:W-:Y:S01]  /*0a20*/  @P5 LOP3.LUT R15, R15, R26, RZ, 0x3c, !PT ;  /* 0x0000001a0f0f5212 */ /* 0x010fe200078e3cff */
[----:B------:R-:W4:Y:S04]  /*0a30*/  @P3 LDG.E R24, desc[UR4][R10.64+0xe4] ;  /* 0x0000e4040a183981 */ /* 0x000f28000c1e1900 */
[----:B------:R-:W2:Y:S01]  /*0a40*/  @P6 LDG.E R26, desc[UR4][R10.64+0x118] ;  /* 0x000118040a1a6981 */ /* 0x000ea2000c1e1900 */
        /* <DEDUP_REMOVED lines=8> */
[----:B---3--:R-:W-:-:S03]  /*0ad0*/  @P2 LOP3.LUT R3, R3, R22, RZ, 0x3c, !PT ;  /* 0x0000001603032212 */ /* 0x008fc600078e3cff */
[----:B------:R-:W3:Y:S01]  /*0ae0*/  @P4 LDG.E R22, desc[UR4][R10.64+0x100] ;  /* 0x000100040a164981 */ /* 0x000ee2000c1e1900 */
[----:B--2---:R-:W-:-:S03]  /*0af0*/  @P6 LOP3.LUT R15, R15, R26, RZ, 0x3c, !PT ;  /* 0x0000001a0f0f6212 */ /* 0x004fc600078e3cff */
[----:B------:R-:W2:Y:S01]  /*0b00*/  @P0 LDG.E R26, desc[UR4][R10.64+0x12c] ;  /* 0x00012c040a1a0981 */ /* 0x000ea2000c1e1900 */
[----:B----4-:R-:W-:-:S03]  /*0b10*/  @P2 LOP3.LUT R2, R2, R23, RZ, 0x3c, !PT ;  /* 0x0000001702022212 */ /* 0x010fc600078e3cff */
[----:B------:R-:W4:Y:S01]  /*0b20*/  @P4 LDG.E R23, desc[UR4][R10.64+0xfc] ;  /* 0x0000fc040a174981 */ /* 0x000f22000c1e1900 */
[----:B------:R-:W-:-:S03]  /*0b30*/  @P2 LOP3.LUT R5, R5, R20, RZ, 0x3c, !PT ;  /* 0x0000001405052212 */ /* 0x000fc600078e3cff */
[----:B------:R-:W4:Y:S01]  /*0b40*/  @P4 LDG.E R20, desc[UR4][R10.64+0xf8] ;  /* 0x0000f8040a144981 */ /* 0x000f22000c1e1900 */
[----:B------:R-:W-:Y:S02]  /*0b50*/  @P3 LOP3.LUT R2, R2, R27, RZ, 0x3c, !PT ;  /* 0x0000001b02023212 */ /* 0x000fe400078e3cff */
[----:B------:R-:W-:Y:S01]  /*0b60*/  @P3 LOP3.LUT R4, R4, R25, RZ, 0x3c, !PT ;  /* 0x0000001904043212 */ /* 0x000fe200078e3cff */
[----:B------:R-:W4:Y:S01]  /*0b70*/  @P5 LDG.E R27, desc[UR4][R10.64+0x110] ;  /* 0x000110040a1b5981 */ /* 0x000f22000c1e1900 */
[----:B------:R-:W-:-:S03]  /*0b80*/  @P3 LOP3.LUT R5, R5, R24, RZ, 0x3c, !PT ;  /* 0x0000001805053212 */ /* 0x000fc600078e3cff */
[----:B------:R-:W4:Y:S04]  /*0b90*/  @P5 LDG.E R25, desc[UR4][R10.64+0x108] ;  /* 0x000108040a195981 */ /* 0x000f28000c1e1900 */
        /* <DEDUP_REMOVED lines=19> */
[----:B------:R-:W-:-:S05]  /*0cd0*/  VIADD R19, R19, 0x10 ;  /* 0x0000001013137836 */ /* 0x000fca0000000000 */
[----:B------:R-:W-:Y:S02]  /*0ce0*/  ISETP.NE.AND P1, PT, R19, 0x20, PT ;  /* 0x000000201300780c */ /* 0x000fe40003f25270 */
[----:B------:R-:W-:Y:S02]  /*0cf0*/  @P5 LOP3.LUT R3, R3, R18, RZ, 0x3c, !PT ;  /* 0x0000001203035212 */ /* 0x000fe400078e3cff */
[----:B------:R-:W-:Y:S02]  /*0d00*/  @P6 LOP3.LUT R4, R4, R21, RZ, 0x3c, !PT ;  /* 0x0000001504046212 */ /* 0x000fe400078e3cff */
[----:B---3--:R-:W-:-:S04]  /*0d10*/  @P6 LOP3.LUT R3, R3, R22, RZ, 0x3c, !PT ;  /* 0x0000001603036212 */ /* 0x008fc800078e3cff */
[----:B--2---:R-:W-:Y:S02]  /*0d20*/  @P0 LOP3.LUT R3, R3, R26, RZ, 0x3c, !PT ;  /* 0x0000001a03030212 */ /* 0x004fe400078e3cff */
[----:B----4-:R-:W-:Y:S02]  /*0d30*/  @P6 LOP3.LUT R2, R2, R23, RZ, 0x3c, !PT ;  /* 0x0000001702026212 */ /* 0x010fe400078e3cff */
[----:B------:R-:W-:Y:S02]  /*0d40*/  @P6 LOP3.LUT R5, R5, R20, RZ, 0x3c, !PT ;  /* 0x0000001405056212 */ /* 0x000fe400078e3cff */
[----:B------:R-:W-:Y:S02]  /*0d50*/  @P0 LOP3.LUT R2, R2, R27, RZ, 0x3c, !PT ;  /* 0x0000001b02020212 */ /* 0x000fe400078e3cff */
[----:B------:R-:W-:Y:S02]  /*0d60*/  @P0 LOP3.LUT R4, R4, R25, RZ, 0x3c, !PT ;  /* 0x0000001904040212 */ /* 0x000fe400078e3cff */
[----:B------:R-:W-:Y:S01]  /*0d70*/  @P0 LOP3.LUT R5, R5, R24, RZ, 0x3c, !PT ;  /* 0x0000001805050212 */ /* 0x000fe200078e3cff */
[----:B------:R-:W-:Y:S06]  /*0d80*/  @P1 BRA `(.L_x_10) ;  /* 0xfffffff400481947 */ /* 0x000fec000383ffff */
[----:B------:R-:W-:-:S05]  /*0d90*/  VIADD R17, R17, 0x1 ;  /* 0x0000000111117836 */ /* 0x000fca0000000000 */
[----:B------:R-:W-:-:S13]  /*0da0*/  ISETP.NE.AND P0, PT, R17, 0x5, PT ;  /* 0x000000051100780c */ /* 0x000fda0003f05270 */
[----:B------:R-:W-:Y:S05]  /*0db0*/  @P0 BRA `(.L_x_11) ;  /* 0xfffffff400300947 */ /* 0x000fea000383ffff */
[----:B------:R0:W-:Y:S01]  /*0dc0*/  STG.E.64 desc[UR4][R6.64+0x8], R4 ;  /* 0x0000080406007986 */ /* 0x0001e2000c101b04 */
[----:B------:R-:W-:Y:S01]  /*0dd0*/  VIADD R14, R14, 0x1 ;  /* 0x000000010e0e7836 */ /* 0x000fe20000000000 */
[----:B------:R-:W-:Y:S02]  /*0de0*/  LOP3.LUT R11, R13, 0x3, RZ, 0xc0, !PT ;  /* 0x000000030d0b7812 */ /* 0x000fe400078ec0ff */
[----:B------:R0:W-:Y:S02]  /*0df0*/  STG.E.64 desc[UR4][R6.64+0x10], R2 ;  /* 0x0000100206007986 */ /* 0x0001e4000c101b04 */
[----:B------:R-:W-:Y:S02]  /*0e00*/  ISETP.GE.U32.AND P0, PT, R14, R11, PT ;  /* 0x0000000b0e00720c */ /* 0x000fe40003f06070 */
[----:B------:R0:W-:Y:S11]  /*0e10*/  STG.E desc[UR4][R6.64+0x4], R15 ;  /* 0x0000040f06007986 */ /* 0x0001f6000c101904 */
[----:B------:R-:W-:Y:S05]  /*0e20*/  @!P0 BRA `(.L_x_12) ;  /* 0xfffffff400048947 */ /* 0x000fea000383ffff */
.L_x_9:
[----:B------:R-:W-:Y:S05]  /*0e30*/  BSYNC.RECONVERGENT B1 ;  /* 0x0000000000017941 */ /* 0x000fea0003800200 */
.L_x_8:
[C---:B------:R-:W-:Y:S01]  /*0e40*/  ISETP.GT.U32.AND P0, PT, R13.reuse, 0x3, PT ;  /* 0x000000030d00780c */ /* 0x040fe20003f04070 */
[----:B------:R-:W-:Y:S01]  /*0e50*/  VIADD R12, R12, 0x1 ;  /* 0x000000010c0c7836 */ /* 0x000fe20000000000 */
[--C-:B------:R-:W-:Y:S02]  /*0e60*/  SHF.R.U64 R13, R13, 0x2, R0.reuse ;  /* 0x000000020d0d7819 */ /* 0x100fe40000001200 */
[----:B------:R-:W-:Y:S02]  /*0e70*/  ISETP.GT.U32.AND.EX P0, PT, R0, RZ, PT, P0 ;  /* 0x000000ff0000720c */ /* 0x000fe40003f04100 */
[----:B------:R-:W-:-:S11]  /*0e80*/  SHF.R.U32.HI R0, RZ, 0x2, R0 ;  /* 0x00000002ff007819 */ /* 0x000fd60000011600 */
[----:B------:R-:W-:Y:S05]  /*0e90*/  @P0 BRA `(.L_x_13) ;  /* 0xfffffff000c80947 */ /* 0x000fea000383ffff */
.L_x_7:
[----:B------:R-:W-:Y:S05]  /*0ea0*/  BSYNC.RECONVERGENT B0 ;  /* 0x0000000000007941 */ /* 0x000fea0003800200 */
.L_x_6:
[----:B------:R-:W-:Y:S04]  /*0eb0*/  STG.E.64 desc[UR4][R6.64+0x18], RZ ;  /* 0x000018ff06007986 */ /* 0x000fe8000c101b04 */
[----:B------:R-:W-:Y:S04]  /*0ec0*/  STG.E desc[UR4][R6.64+0x20], RZ ;  /* 0x000020ff06007986 */ /* 0x000fe8000c101904 */
[----:B------:R-:W-:Y:S01]  /*0ed0*/  STG.E.64 desc[UR4][R6.64+0x28], RZ ;  /* 0x000028ff06007986 */ /* 0x000fe2000c101b04 */
[----:B------:R-:W-:Y:S05]  /*0ee0*/  EXIT ;  /* 0x000000000000794d */ /* 0x000fea0003800000 */
.L_x_14:
        /* <DEDUP_REMOVED lines=9> */
.L_x_18:


//--------------------- .nv.global.init           --------------------------
	.section	.nv.global.init,"aw",@progbits
	.align	4
.nv.global.init:
	.type		mrg32k3aM1SubSeq,@object
	.size		mrg32k3aM1SubSeq,(mrg32k3aM2SubSeq - mrg32k3aM1SubSeq)
mrg32k3aM1SubSeq:
        /*0000*/ 	.byte	0x0b, 0xcc, 0xee, 0x04, 0x73, 0x29, 0x8b, 0x6f, 0xf6, 0x53, 0x03, 0xf6, 0x23, 0xf6, 0xea, 0xda
        /* <DEDUP_REMOVED lines=125> */
	.type		mrg32k3aM2SubSeq,@object
	.size		mrg32k3aM2SubSeq,(mrg32k3aM1 - mrg32k3aM2SubSeq)
mrg32k3aM2SubSeq:
        /* <DEDUP_REMOVED lines=126> */
	.type		mrg32k3aM1,@object
	.size		mrg32k3aM1,(mrg32k3aM1Seq - mrg32k3aM1)
mrg32k3aM1:
        /* <DEDUP_REMOVED lines=144> */
	.type		mrg32k3aM1Seq,@object
	.size		mrg32k3aM1Seq,(mrg32k3aM2 - mrg32k3aM1Seq)
mrg32k3aM1Seq:
        /* <DEDUP_REMOVED lines=144> */
	.type		mrg32k3aM2,@object
	.size		mrg32k3aM2,(mrg32k3aM2Seq - mrg32k3aM2)
mrg32k3aM2:
        /* <DEDUP_REMOVED lines=144> */
	.type		mrg32k3aM2Seq,@object
	.size		mrg32k3aM2Seq,(precalc_xorwow_matrix - mrg32k3aM2Seq)
mrg32k3aM2Seq:
        /* <DEDUP_REMOVED lines=144> */
	.type		precalc_xorwow_matrix,@object
	.size		precalc_xorwow_matrix,(precalc_xorwow_offset_matrix - precalc_xorwow_matrix)
precalc_xorwow_matrix:
        /* <DEDUP_REMOVED lines=6400> */
	.type		precalc_xorwow_offset_matrix,@object
	.size		precalc_xorwow_offset_matrix,(.L_1 - precalc_xorwow_offset_matrix)
precalc_xorwow_offset_matrix:
        /* <DEDUP_REMOVED lines=6400> */
.L_1:


//--------------------- .nv.shared.reserved.0     --------------------------
	.section	.nv.shared.reserved.0,"aw",@nobits
	.weak		__nv_reservedSMEM_offset_0_alias
	.size		__nv_reservedSMEM_offset_0_alias, 0, 64
	.other		__nv_reservedSMEM_offset_0_alias,@"STO_CUDA_RESERVED_SHARED STV_DEFAULT"
__nv_reservedSMEM_offset_0_alias:
	.zero		0
	.zero		64


//--------------------- .nv.constant0._Z7calc_piPfS_i --------------------------
	.section	.nv.constant0._Z7calc_piPfS_i,"a",@progbits
	.sectionflags	@""
	.align	4
.nv.constant0._Z7calc_piPfS_i:
	.zero		916


//--------------------- .nv.constant0._Z7randomsP17curandStateXORWOWPfi --------------------------
	.section	.nv.constant0._Z7randomsP17curandStateXORWOWPfi,"a",@progbits
	.sectionflags	@""
	.align	4
.nv.constant0._Z7randomsP17curandStateXORWOWPfi:
	.zero		916


//--------------------- .nv.constant0._Z4initjP17curandStateXORWOWi --------------------------
	.section	.nv.constant0._Z4initjP17curandStateXORWOWi,"a",@progbits
	.sectionflags	@""
	.align	4
.nv.constant0._Z4initjP17curandStateXORWOWi:
	.zero		916


//--------------------- SYMBOLS --------------------------

	.type		.nv.reservedSmem.offset0,@object
	.size		.nv.reservedSmem.offset0,0x4
